	.headerflags	@"EF_CUDA_TEXMODE_UNIFIED EF_CUDA_64BIT_ADDRESS EF_CUDA_ACCELERATORS EF_CUDA_SM90 EF_CUDA_VIRTUAL_SM(EF_CUDA_SM90)"
	.elftype	@"ET_EXEC"


//--------------------- .nv.info                  --------------------------
	.section	.nv.info,"",@"SHT_CUDA_INFO"
	.align	4


	//----- nvinfo : EIATTR_REGCOUNT
	.align		4
        /*0000*/ 	.byte	0x04, 0x2f
        /*0002*/ 	.short	(.L_2 - .L_1)
	.align		4
.L_1:
        /*0004*/ 	.word	index@(triton_per_fused_add_native_layer_norm_native_layer_norm_backward_6)
        /*0008*/ 	.word	0x0000001a


	//----- nvinfo : EIATTR_MIN_STACK_SIZE
	.align		4
.L_2:
        /*000c*/ 	.byte	0x04, 0x12
        /*000e*/ 	.short	(.L_4 - .L_3)
	.align		4
.L_3:
        /*0010*/ 	.word	index@(triton_per_fused_add_native_layer_norm_native_layer_norm_backward_6)
        /*0014*/ 	.word	0x00000000


	//----- nvinfo : EIATTR_FRAME_SIZE
	.align		4
.L_4:
        /*0018*/ 	.byte	0x04, 0x11
        /*001a*/ 	.short	(.L_6 - .L_5)
	.align		4
.L_5:
        /*001c*/ 	.word	index@(triton_per_fused_add_native_layer_norm_native_layer_norm_backward_6)
        /*0020*/ 	.word	0x00000000


	//----- nvinfo : EIATTR_MIN_STACK_SIZE
	.align		4
.L_6:
        /*0024*/ 	.byte	0x04, 0x12
        /*0026*/ 	.short	(.L_8 - .L_7)
	.align		4
.L_7:
        /*0028*/ 	.word	index@(triton_per_fused_add_native_layer_norm_native_layer_norm_backward_6)
        /*002c*/ 	.word	0x00000000
.L_8:


//--------------------- .nv.info.triton_per_fused_add_native_layer_norm_native_layer_norm_backward_6 --------------------------
	.section	.nv.info.triton_per_fused_add_native_layer_norm_native_layer_norm_backward_6,"",@"SHT_CUDA_INFO"
	.sectionflags	@""
	.align	4


	//----- nvinfo : EIATTR_CUDA_API_VERSION
	.align		4
        /*0000*/ 	.byte	0x04, 0x37
        /*0002*/ 	.short	(.L_10 - .L_9)
.L_9:
        /*0004*/ 	.word	0x0000007c


	//----- nvinfo : EIATTR_KPARAM_INFO
	.align		4
.L_10:
        /*0008*/ 	.byte	0x04, 0x17
        /*000a*/ 	.short	(.L_12 - .L_11)
.L_11:
        /*000c*/ 	.word	0x00000000
        /*0010*/ 	.short	0x000a
        /*0012*/ 	.short	0x004c
        /*0014*/ 	.byte	0x00, 0xf0, 0x11, 0x00


	//----- nvinfo : EIATTR_KPARAM_INFO
	.align		4
.L_12:
        /*0018*/ 	.byte	0x04, 0x17
        /*001a*/ 	.short	(.L_14 - .L_13)
.L_13:
        /*001c*/ 	.word	0x00000000
        /*0020*/ 	.short	0x0009
        /*0022*/ 	.short	0x0048
        /*0024*/ 	.byte	0x00, 0xf0, 0x11, 0x00


	//----- nvinfo : EIATTR_KPARAM_INFO
	.align		4
.L_14:
        /*0028*/ 	.byte	0x04, 0x17
        /*002a*/ 	.short	(.L_16 - .L_15)
.L_15:
        /*002c*/ 	.word	0x00000000
        /*0030*/ 	.short	0x0008
        /*0032*/ 	.short	0x0040
        /*0034*/ 	.byte	0x00, 0xf4, 0x21, 0x00


	//----- nvinfo : EIATTR_KPARAM_INFO
	.align		4
.L_16:
        /*0038*/ 	.byte	0x04, 0x17
        /*003a*/ 	.short	(.L_18 - .L_17)
.L_17:
        /*003c*/ 	.word	0x00000000
        /*0040*/ 	.short	0x0007
        /*0042*/ 	.short	0x0038
        /*0044*/ 	.byte	0x00, 0xf4, 0x21, 0x00


	//----- nvinfo : EIATTR_KPARAM_INFO
	.align		4
.L_18:
        /*0048*/ 	.byte	0x04, 0x17
        /*004a*/ 	.short	(.L_20 - .L_19)
.L_19:
        /*004c*/ 	.word	0x00000000
        /*0050*/ 	.short	0x0006
        /*0052*/ 	.short	0x0030
        /*0054*/ 	.byte	0x00, 0xf4, 0x21, 0x00


	//----- nvinfo : EIATTR_KPARAM_INFO
	.align		4
.L_20:
        /*0058*/ 	.byte	0x04, 0x17
        /*005a*/ 	.short	(.L_22 - .L_21)
.L_21:
        /*005c*/ 	.word	0x00000000
        /*0060*/ 	.short	0x0005
        /*0062*/ 	.short	0x0028
        /*0064*/ 	.byte	0x00, 0xf4, 0x21, 0x00


	//----- nvinfo : EIATTR_KPARAM_INFO
	.align		4
.L_22:
        /*0068*/ 	.byte	0x04, 0x17
        /*006a*/ 	.short	(.L_24 - .L_23)
.L_23:
        /*006c*/ 	.word	0x00000000
        /*0070*/ 	.short	0x0004
        /*0072*/ 	.short	0x0020
        /*0074*/ 	.byte	0x00, 0xf4, 0x21, 0x00


	//----- nvinfo : EIATTR_KPARAM_INFO
	.align		4
.L_24:
        /*0078*/ 	.byte	0x04, 0x17
        /*007a*/ 	.short	(.L_26 - .L_25)
.L_25:
        /*007c*/ 	.word	0x00000000
        /*0080*/ 	.short	0x0003
        /*0082*/ 	.short	0x0018
        /*0084*/ 	.byte	0x00, 0xf4, 0x21, 0x00


	//----- nvinfo : EIATTR_KPARAM_INFO
	.align		4
.L_26:
        /*0088*/ 	.byte	0x04, 0x17
        /*008a*/ 	.short	(.L_28 - .L_27)
.L_27:
        /*008c*/ 	.word	0x00000000
        /*0090*/ 	.short	0x0002
        /*0092*/ 	.short	0x0010
        /*0094*/ 	.byte	0x00, 0xf4, 0x21, 0x00


	//----- nvinfo : EIATTR_KPARAM_INFO
	.align		4
.L_28:
        /*0098*/ 	.byte	0x04, 0x17
        /*009a*/ 	.short	(.L_30 - .L_29)
.L_29:
        /*009c*/ 	.word	0x00000000
        /*00a0*/ 	.short	0x0001
        /*00a2*/ 	.short	0x0008
        /*00a4*/ 	.byte	0x00, 0xf4, 0x21, 0x00


	//----- nvinfo : EIATTR_KPARAM_INFO
	.align		4
.L_30:
        /*00a8*/ 	.byte	0x04, 0x17
        /*00aa*/ 	.short	(.L_32 - .L_31)
.L_31:
        /*00ac*/ 	.word	0x00000000
        /*00b0*/ 	.short	0x0000
        /*00b2*/ 	.short	0x0000
        /*00b4*/ 	.byte	0x00, 0xf4, 0x21, 0x00


	//----- nvinfo : EIATTR_SPARSE_MMA_MASK
	.align		4
.L_32:
        /*00b8*/ 	.byte	0x03, 0x50
        /*00ba*/ 	.short	0x0000


	//----- nvinfo : EIATTR_MAXREG_COUNT
	.align		4
        /*00bc*/ 	.byte	0x03, 0x1b
        /*00be*/ 	.short	0x00ff


	//----- nvinfo : EIATTR_COOP_GROUP_MASK_REGIDS
	.align		4
        /*00c0*/ 	.byte	0x04, 0x29
        /*00c2*/ 	.short	(.L_34 - .L_33)


	//   ....[0]....
.L_33:
        /*00c4*/ 	.word	0xffffffff


	//   ....[1]....
        /*00c8*/ 	.word	0xffffffff


	//   ....[2]....
        /*00cc*/ 	.word	0xffffffff


	//   ....[3]....
        /*00d0*/ 	.word	0xffffffff


	//   ....[4]....
        /*00d4*/ 	.word	0xffffffff


	//   ....[5]....
        /*00d8*/ 	.word	0xffffffff


	//   ....[6]....
        /*00dc*/ 	.word	0xffffffff


	//   ....[7]....
        /*00e0*/ 	.word	0xffffffff


	//   ....[8]....
        /*00e4*/ 	.word	0xffffffff


	//   ....[9]....
        /*00e8*/ 	.word	0xffffffff


	//   ....[10]....
        /*00ec*/ 	.word	0xffffffff


	//   ....[11]....
        /*00f0*/ 	.word	0xffffffff


	//----- nvinfo : EIATTR_COOP_GROUP_INSTR_OFFSETS
	.align		4
.L_34:
        /*00f4*/ 	.byte	0x04, 0x28
        /*00f6*/ 	.short	(.L_36 - .L_35)


	//   ....[0]....
.L_35:
        /*00f8*/ 	.word	0x00000360


	//   ....[1]....
        /*00fc*/ 	.word	0x00000380


	//   ....[2]....
        /*0100*/ 	.word	0x000003a0


	//   ....[3]....
        /*0104*/ 	.word	0x000003d0


	//   ....[4]....
        /*0108*/ 	.word	0x00000400


	//   ....[5]....
        /*010c*/ 	.word	0x000004f0


	//   ....[6]....
        /*0110*/ 	.word	0x00000590


	//   ....[7]....
        /*0114*/ 	.word	0x000005c0


	//   ....[8]....
        /*0118*/ 	.word	0x000005e0


	//   ....[9]....
        /*011c*/ 	.word	0x00000600


	//   ....[10]....
        /*0120*/ 	.word	0x00000630


	//   ....[11]....
        /*0124*/ 	.word	0x00000680


	//----- nvinfo : EIATTR_EXIT_INSTR_OFFSETS
	.align		4
.L_36:
        /*0128*/ 	.byte	0x04, 0x1c
        /*012a*/ 	.short	(.L_38 - .L_37)


	//   ....[0]....
.L_37:
        /*012c*/ 	.word	0x000007b0


	//   ....[1]....
        /*0130*/ 	.word	0x000007e0


	//----- nvinfo : EIATTR_REQNTID
	.align		4
.L_38:
        /*0134*/ 	.byte	0x04, 0x10
        /*0136*/ 	.short	(.L_40 - .L_39)
.L_39:
        /*0138*/ 	.word	0x00000040
        /*013c*/ 	.word	0x00000001
        /*0140*/ 	.word	0x00000001


	//----- nvinfo : EIATTR_CBANK_PARAM_SIZE
	.align		4
.L_40:
        /*0144*/ 	.byte	0x03, 0x19
        /*0146*/ 	.short	0x0050


	//----- nvinfo : EIATTR_PARAM_CBANK
	.align		4
        /*0148*/ 	.byte	0x04, 0x0a
        /*014a*/ 	.short	(.L_42 - .L_41)
	.align		4
.L_41:
        /*014c*/ 	.word	index@(.nv.constant0.triton_per_fused_add_native_layer_norm_native_layer_norm_backward_6)
        /*0150*/ 	.short	0x0210
        /*0152*/ 	.short	0x0050


	//----- nvinfo : EIATTR_SW_WAR
	.align		4
.L_42:
        /*0154*/ 	.byte	0x04, 0x36
        /*0156*/ 	.short	(.L_44 - .L_43)
.L_43:
        /*0158*/ 	.word	0x00000008
.L_44:


//--------------------- .nv.callgraph             --------------------------
	.section	.nv.callgraph,"",@"SHT_CUDA_CALLGRAPH"
	.align	4
	.sectionentsize	8
	.align		4
        /*0000*/ 	.word	0x00000000
	.align		4
        /*0004*/ 	.word	0xffffffff
	.align		4
        /*0008*/ 	.word	0x00000000
	.align		4
        /*000c*/ 	.word	0xfffffffe
	.align		4
        /*0010*/ 	.word	0x00000000
	.align		4
        /*0014*/ 	.word	0xfffffffd
	.align		4
        /*0018*/ 	.word	0x00000000
	.align		4
        /*001c*/ 	.word	0xfffffffc


//--------------------- .nv.constant4             --------------------------
	.section	.nv.constant4,"a",@progbits
	.align	8
	.align		8
.nv.constant4:
        /*0000*/ 	.dword	_$_str


//--------------------- .text.triton_per_fused_add_native_layer_norm_native_layer_norm_backward_6 --------------------------
	.section	.text.triton_per_fused_add_native_layer_norm_native_layer_norm_backward_6,"ax",@progbits
	.sectionflags	@"SHF_BARRIERS=1"
	.align	128
        .global         triton_per_fused_add_native_layer_norm_native_layer_norm_backward_6
        .type           triton_per_fused_add_native_layer_norm_native_layer_norm_backward_6,@function
        .size           triton_per_fused_add_native_layer_norm_native_layer_norm_backward_6,(.L_x_1 - triton_per_fused_add_native_layer_norm_native_layer_norm_backward_6)
        .other          triton_per_fused_add_native_layer_norm_native_layer_norm_backward_6,@"STO_CUDA_ENTRY STV_DEFAULT"
triton_per_fused_add_native_layer_norm_native_layer_norm_backward_6:
.text.triton_per_fused_add_native_layer_norm_native_layer_norm_backward_6:
[----:B------:R-:W0:Y:S01]  /*0000*/  LDC R1, c[0x0][0x28] ;  /* 0x00000a00ff017b82 */ /* 0x000e220000000800 */
[----:B------:R-:W1:Y:S07]  /*0010*/  S2R R13, SR_CTAID.X ;  /* 0x00000000000d7919 */ /* 0x000e6e0000002500 */
[----:B------:R-:W2:Y:S01]  /*0020*/  LDC.64 R4, c[0x0][0x218] ;  /* 0x00008600ff047b82 */ /* 0x000ea20000000a00 */
[----:B------:R-:W-:Y:S01]  /*0030*/  ULDC.64 UR6, c[0x0][0x208] ;  /* 0x0000820000067ab9 */ /* 0x000fe20000000a00 */
[----:B------:R-:W3:Y:S06]  /*0040*/  S2R R20, SR_TID.X ;  /* 0x0000000000147919 */ /* 0x000eec0000002100 */
[----:B------:R-:W4:Y:S08]  /*0050*/  LDC.64 R6, c[0x0][0x228] ;  /* 0x00008a00ff067b82 */ /* 0x000f300000000a00 */
[----:B------:R-:W5:Y:S08]  /*0060*/  LDC.64 R16, c[0x0][0x220] ;  /* 0x00008800ff107b82 */ /* 0x000f700000000a00 */
[----:B------:R-:W4:Y:S01]  /*0070*/  LDC.64 R10, c[0x0][0x210] ;  /* 0x00008400ff0a7b82 */ /* 0x000f220000000a00 */
[----:B-1----:R-:W-:-:S02]  /*0080*/  SHF.R.S32.HI R2, RZ, 0x1f, R13 ;  /* 0x0000001fff027819 */ /* 0x002fc4000001140d */
[----:B------:R-:W-:Y:S02]  /*0090*/  ISETP.GE.AND P1, PT, R13, 0x10, PT ;  /* 0x000000100d00780c */ /* 0x000fe40003f26270 */
[----:B---3--:R-:W-:Y:S02]  /*00a0*/  SHF.L.U32 R14, R20, 0x1, RZ ;  /* 0x00000001140e7819 */ /* 0x008fe400000006ff */
[----:B------:R-:W-:Y:S02]  /*00b0*/  LEA.HI R8, R2, R13, RZ, 0x2 ;  /* 0x0000000d02087211 */ /* 0x000fe400078f10ff */
[----:B------:R-:W1:Y:S01]  /*00c0*/  LDC.64 R2, c[0x0][0x230] ;  /* 0x00008c00ff027b82 */ /* 0x000e620000000a00 */
[----:B------:R-:W-:Y:S02]  /*00d0*/  LOP3.LUT R14, R14, 0x7e, RZ, 0xc0, !PT ;  /* 0x0000007e0e0e7812 */ /* 0x000fe400078ec0ff */
[C---:B------:R-:W-:Y:S02]  /*00e0*/  SHF.L.U32 R9, R8.reuse, 0x5, RZ ;  /* 0x0000000508097819 */ /* 0x040fe400000006ff */
[----:B------:R-:W-:-:S02]  /*00f0*/  LOP3.LUT R8, R8, 0x1fffffc, RZ, 0xc0, !PT ;  /* 0x01fffffc08087812 */ /* 0x000fc400078ec0ff */
[----:B------:R-:W-:Y:S02]  /*0100*/  LOP3.LUT R23, R14, 0xffffff80, R9, 0xf8, !PT ;  /* 0xffffff800e177812 */ /* 0x000fe400078ef809 */
[----:B------:R-:W-:-:S03]  /*0110*/  IADD3 R9, -R8, R13, RZ ;  /* 0x0000000d08097210 */ /* 0x000fc60007ffe1ff */
[----:B--2---:R-:W-:Y:S01]  /*0120*/  IMAD.WIDE R22, R23, 0x4, R4 ;  /* 0x0000000417167825 */ /* 0x004fe200078e0204 */
[----:B------:R-:W-:Y:S02]  /*0130*/  CS2R R4, SRZ ;  /* 0x0000000000047805 */ /* 0x000fe4000001ff00 */
[-C--:B------:R-:W-:Y:S02]  /*0140*/  LEA R9, R9, R14.reuse, 0x7 ;  /* 0x0000000e09097211 */ /* 0x080fe400078e38ff */
[----:B------:R-:W-:Y:S01]  /*0150*/  LEA R15, R13, R14, 0x7 ;  /* 0x0000000e0d0f7211 */ /* 0x000fe200078e38ff */
[----:B-----5:R-:W-:Y:S01]  /*0160*/  IMAD.WIDE.U32 R18, R14, 0x4, R16 ;  /* 0x000000040e127825 */ /* 0x020fe200078e0010 */
[----:B------:R-:W-:Y:S01]  /*0170*/  CS2R R16, SRZ ;  /* 0x0000000000107805 */ /* 0x000fe2000001ff00 */
[----:B------:R-:W2:Y:S02]  /*0180*/  @!P1 LDG.E.EL.64 R4, desc[UR6][R22.64] ;  /* 0x0000000616049981 */ /* 0x000ea4000c2e1b00 */
[----:B----4-:R-:W-:Y:S01]  /*0190*/  IMAD.WIDE R6, R9, 0x4, R6 ;  /* 0x0000000409067825 */ /* 0x010fe200078e0206 */
[----:B------:R-:W-:Y:S01]  /*01a0*/  CS2R R8, SRZ ;  /* 0x0000000000087805 */ /* 0x000fe2000001ff00 */
[----:B------:R-:W3:Y:S02]  /*01b0*/  LDG.E.EL.64 R18, desc[UR6][R18.64] ;  /* 0x0000000612127981 */ /* 0x000ee4000c2e1b00 */
[----:B0-----:R-:W-:-:S03]  /*01c0*/  IMAD.WIDE R10, R15, 0x4, R10 ;  /* 0x000000040f0a7825 */ /* 0x001fc600078e020a */
[----:B------:R-:W4:Y:S01]  /*01d0*/  @!P1 LDG.E.EL.64 R8, desc[UR6][R6.64] ;  /* 0x0000000606089981 */ /* 0x000f22000c2e1b00 */
[----:B-1----:R-:W-:-:S03]  /*01e0*/  IMAD.WIDE.U32 R2, R14, 0x4, R2 ;  /* 0x000000040e027825 */ /* 0x002fc600078e0002 */
[----:B------:R-:W5:Y:S04]  /*01f0*/  @!P1 LDG.E.64 R16, desc[UR6][R10.64] ;  /* 0x000000060a109981 */ /* 0x000f68000c1e1b00 */
[----:B------:R-:W5:Y:S01]  /*0200*/  LDG.E.EL.64 R2, desc[UR6][R2.64] ;  /* 0x0000000602027981 */ /* 0x000f62000c2e1b00 */
[----:B------:R-:W0:Y:S01]  /*0210*/  S2UR UR5, SR_CgaCtaId ;  /* 0x00000000000579c3 */ /* 0x000e220000008800 */
[C---:B------:R-:W-:Y:S01]  /*0220*/  LOP3.LUT P2, RZ, R20.reuse, 0x1f, RZ, 0xc0, !PT ;  /* 0x0000001f14ff7812 */ /* 0x040fe2000784c0ff */
[----:B------:R-:W-:Y:S01]  /*0230*/  UMOV UR4, 0x400 ;  /* 0x0000040000047882 */ /* 0x000fe20000000000 */
[----:B------:R-:W-:Y:S01]  /*0240*/  ISETP.GE.AND P3, PT, R20, 0x2, PT ;  /* 0x000000021400780c */ /* 0x000fe20003f66270 */
[----:B0-----:R-:W-:Y:S01]  /*0250*/  UPRMT UR4, UR5, 0x654, UR4 ;  /* 0x0000065405047896 */ /* 0x001fe20008000004 */
[----:B--2---:R-:W-:-:S02]  /*0260*/  SEL R22, R5, RZ, !P1 ;  /* 0x000000ff05167207 */ /* 0x004fc40004800000 */
[----:B------:R-:W-:-:S03]  /*0270*/  SEL R5, R4, RZ, !P1 ;  /* 0x000000ff04057207 */ /* 0x000fc60004800000 */
[----:B---3--:R-:W-:Y:S02]  /*0280*/  FADD R21, R22, R19 ;  /* 0x0000001316157221 */ /* 0x008fe40000000000 */
[----:B------:R-:W-:Y:S01]  /*0290*/  FADD R22, R5, R18 ;  /* 0x0000001205167221 */ /* 0x000fe20000000000 */
[----:B----4-:R-:W-:Y:S02]  /*02a0*/  SEL R23, R8, RZ, !P1 ;  /* 0x000000ff08177207 */ /* 0x010fe40004800000 */
[----:B------:R-:W-:Y:S02]  /*02b0*/  SEL R8, R9, RZ, !P1 ;  /* 0x000000ff09087207 */ /* 0x000fe40004800000 */
[----:B-----5:R-:W-:Y:S02]  /*02c0*/  SEL R4, R17, RZ, !P1 ;  /* 0x000000ff11047207 */ /* 0x020fe40004800000 */
[----:B------:R-:W-:Y:S01]  /*02d0*/  SEL R5, R16, RZ, !P1 ;  /* 0x000000ff10057207 */ /* 0x000fe20004800000 */
[----:B------:R-:W-:Y:S01]  /*02e0*/  FADD R7, R23, R22 ;  /* 0x0000001617077221 */ /* 0x000fe20000000000 */
[----:B------:R-:W-:Y:S01]  /*02f0*/  FADD R6, R8, R21 ;  /* 0x0000001508067221 */ /* 0x000fe20000000000 */
[----:B------:R-:W-:-:S02]  /*0300*/  FADD R3, R4, R3 ;  /* 0x0000000304037221 */ /* 0x000fc40000000000 */
[----:B------:R-:W-:Y:S02]  /*0310*/  FADD R2, R5, R2 ;  /* 0x0000000205027221 */ /* 0x000fe40000000000 */
[----:B------:R-:W-:Y:S02]  /*0320*/  FADD R6, R6, R3 ;  /* 0x0000000306067221 */ /* 0x000fe40000000000 */
[----:B------:R-:W-:-:S04]  /*0330*/  FADD R7, R7, R2 ;  /* 0x0000000207077221 */ /* 0x000fc80000000000 */
[----:B------:R-:W-:-:S05]  /*0340*/  FADD R2, R6, R7 ;  /* 0x0000000706027221 */ /* 0x000fca0000000000 */
[----:B------:R-:W-:-:S05]  /*0350*/  FSEL R2, R2, RZ, !P1 ;  /* 0x000000ff02027208 */ /* 0x000fca0004800000 */
[----:B------:R-:W0:Y:S02]  /*0360*/  SHFL.BFLY PT, R3, R2, 0x10, 0x1f ;  /* 0x0e001f0002037f89 */ /* 0x000e2400000e0000 */
[----:B0-----:R-:W-:-:S05]  /*0370*/  FADD R8, R2, R3 ;  /* 0x0000000302087221 */ /* 0x001fca0000000000 */
[----:B------:R-:W0:Y:S02]  /*0380*/  SHFL.BFLY PT, R3, R8, 0x8, 0x1f ;  /* 0x0d001f0008037f89 */ /* 0x000e2400000e0000 */
[----:B0-----:R-:W-:-:S05]  /*0390*/  FADD R9, R8, R3 ;  /* 0x0000000308097221 */ /* 0x001fca0000000000 */
[----:B------:R-:W0:Y:S02]  /*03a0*/  SHFL.BFLY PT, R4, R9, 0x4, 0x1f ;  /* 0x0c801f0009047f89 */ /* 0x000e2400000e0000 */
[----:B0-----:R-:W-:Y:S02]  /*03b0*/  FADD R16, R9, R4 ;  /* 0x0000000409107221 */ /* 0x001fe40000000000 */
[----:B------:R-:W0:Y:S03]  /*03c0*/  LDC.64 R4, c[0x0][0x238] ;  /* 0x00008e00ff047b82 */ /* 0x000e260000000a00 */
[----:B------:R-:W1:Y:S02]  /*03d0*/  SHFL.BFLY PT, R3, R16, 0x2, 0x1f ;  /* 0x0c401f0010037f89 */ /* 0x000e6400000e0000 */
[----:B-1----:R-:W-:-:S03]  /*03e0*/  FADD R18, R16, R3 ;  /* 0x0000000310127221 */ /* 0x002fc60000000000 */
[----:B------:R-:W1:Y:S02]  /*03f0*/  LDC.64 R2, c[0x0][0x240] ;  /* 0x00009000ff027b82 */ /* 0x000e640000000a00 */
[----:B------:R-:W2:Y:S01]  /*0400*/  SHFL.BFLY PT, R17, R18, 0x1, 0x1f ;  /* 0x0c201f0012117f89 */ /* 0x000ea200000e0000 */
[----:B------:R-:W-:-:S04]  /*0410*/  SHF.R.U32.HI R8, RZ, 0x3, R20 ;  /* 0x00000003ff087819 */ /* 0x000fc80000011614 */
[----:B------:R-:W-:Y:S01]  /*0420*/  LOP3.LUT R8, R8, 0x4, RZ, 0xc0, !PT ;  /* 0x0000000408087812 */ /* 0x000fe200078ec0ff */
[----:B--2---:R-:W-:Y:S01]  /*0430*/  FADD R21, R18, R17 ;  /* 0x0000001112157221 */ /* 0x004fe20000000000 */
[----:B0-----:R-:W-:-:S04]  /*0440*/  IMAD.WIDE.U32 R16, R14, 0x4, R4 ;  /* 0x000000040e107825 */ /* 0x001fc800078e0004 */
[----:B-1----:R-:W-:Y:S01]  /*0450*/  IMAD.WIDE.U32 R4, R14, 0x4, R2 ;  /* 0x000000040e047825 */ /* 0x002fe200078e0002 */
[----:B------:R-:W-:Y:S04]  /*0460*/  @!P2 STS [R8+UR4], R21 ;  /* 0x000000150800a988 */ /* 0x000fe80008000804 */
[----:B------:R0:W2:Y:S04]  /*0470*/  LDG.E.EL.64 R2, desc[UR6][R16.64] ;  /* 0x0000000610027981 */ /* 0x0000a8000c2e1b00 */
[----:B------:R-:W2:Y:S01]  /*0480*/  LDG.E.EL.64 R4, desc[UR6][R4.64] ;  /* 0x0000000604047981 */ /* 0x000ea2000c2e1b00 */
[C---:B------:R-:W-:Y:S01]  /*0490*/  LEA R9, R20.reuse, UR4, 0x2 ;  /* 0x0000000414097c11 */ /* 0x040fe2000f8e10ff */
[----:B------:R-:W-:Y:S06]  /*04a0*/  BAR.SYNC.DEFER_BLOCKING 0x0 ;  /* 0x0000000000007b1d */ /* 0x000fec0000010000 */
[----:B------:R-:W1:Y:S01]  /*04b0*/  @!P3 LDS R0, [R9] ;  /* 0x000000000900b984 */ /* 0x000e620000000800 */
[----:B------:R-:W-:-:S04]  /*04c0*/  LOP3.LUT R14, R20, 0x1, RZ, 0xc0, !PT ;  /* 0x00000001140e7812 */ /* 0x000fc800078ec0ff */
[----:B------:R-:W-:-:S04]  /*04d0*/  ISETP.NE.U32.AND P0, PT, R14, 0x1, PT ;  /* 0x000000010e00780c */ /* 0x000fc80003f05070 */
[----:B------:R-:W-:Y:S01]  /*04e0*/  ISETP.LT.AND P0, PT, R20, 0x2, P0 ;  /* 0x000000021400780c */ /* 0x000fe20000701270 */
[----:B-1----:R-:W1:Y:S02]  /*04f0*/  SHFL.BFLY PT, R19, R0, 0x1, 0x1f ;  /* 0x0c201f0000137f89 */ /* 0x002e6400000e0000 */
[----:B-1----:R-:W-:-:S10]  /*0500*/  FADD R14, R0, R19 ;  /* 0x00000013000e7221 */ /* 0x002fd40000000000 */
[----:B------:R-:W-:Y:S01]  /*0510*/  @P0 STS [R9], R14 ;  /* 0x0000000e09000388 */ /* 0x000fe20000000800 */
[----:B------:R-:W-:Y:S06]  /*0520*/  BAR.SYNC.DEFER_BLOCKING 0x0 ;  /* 0x0000000000007b1d */ /* 0x000fec0000010000 */
[----:B0-----:R-:W0:Y:S02]  /*0530*/  LDS R17, [UR4] ;  /* 0x00000004ff117984 */ /* 0x001e240008000800 */
[C---:B0-----:R-:W-:Y:S01]  /*0540*/  FFMA R6, R17.reuse, -0.0078125, R6 ;  /* 0xbc00000011067823 */ /* 0x041fe20000000006 */
[----:B------:R-:W-:-:S03]  /*0550*/  FFMA R7, R17, -0.0078125, R7 ;  /* 0xbc00000011077823 */ /* 0x000fc60000000007 */
[----:B------:R-:W-:-:S04]  /*0560*/  FMUL R16, R6, R6 ;  /* 0x0000000606107220 */ /* 0x000fc80000400000 */
[----:B------:R-:W-:-:S05]  /*0570*/  FFMA R16, R7, R7, R16 ;  /* 0x0000000707107223 */ /* 0x000fca0000000010 */
[----:B------:R-:W-:-:S05]  /*0580*/  FSEL R16, R16, RZ, !P1 ;  /* 0x000000ff10107208 */ /* 0x000fca0004800000 */
[----:B------:R-:W0:Y:S02]  /*0590*/  SHFL.BFLY PT, R17, R16, 0x10, 0x1f ;  /* 0x0e001f0010117f89 */ /* 0x000e2400000e0000 */
[----:B0-----:R-:W-:Y:S01]  /*05a0*/  FADD R17, R16, R17 ;  /* 0x0000001110117221 */ /* 0x001fe20000000000 */
[----:B------:R-:W-:Y:S06]  /*05b0*/  BAR.SYNC.DEFER_BLOCKING 0x0 ;  /* 0x0000000000007b1d */ /* 0x000fec0000010000 */
        /* <DEDUP_REMOVED lines=8> */
[----:B-1----:R-:W-:-:S05]  /*0640*/  FADD R21, R14, R21 ;  /* 0x000000150e157221 */ /* 0x002fca0000000000 */
[----:B------:R-:W-:Y:S01]  /*0650*/  @!P2 STS [R8+UR4], R21 ;  /* 0x000000150800a988 */ /* 0x000fe20008000804 */
[----:B------:R-:W-:Y:S06]  /*0660*/  BAR.SYNC.DEFER_BLOCKING 0x0 ;  /* 0x0000000000007b1d */ /* 0x000fec0000010000 */
[----:B------:R-:W1:Y:S04]  /*0670*/  @!P3 LDS R12, [R9] ;  /* 0x00000000090cb984 */ /* 0x000e680000000800 */
[----:B-1----:R-:W1:Y:S02]  /*0680*/  SHFL.BFLY PT, R17, R12, 0x1, 0x1f ;  /* 0x0c201f000c117f89 */ /* 0x002e6400000e0000 */
[----:B-1----:R-:W-:-:S05]  /*0690*/  FADD R0, R12, R17 ;  /* 0x000000110c007221 */ /* 0x002fca0000000000 */
[----:B------:R-:W-:Y:S01]  /*06a0*/  @P0 STS [R9], R0 ;  /* 0x0000000009000388 */ /* 0x000fe20000000800 */
[----:B------:R-:W-:Y:S06]  /*06b0*/  BAR.SYNC.DEFER_BLOCKING 0x0 ;  /* 0x0000000000007b1d */ /* 0x000fec0000010000 */
[----:B------:R-:W1:Y:S01]  /*06c0*/  LDS R16, [UR4] ;  /* 0x00000004ff107984 */ /* 0x000e620008000800 */
[----:B------:R-:W-:Y:S01]  /*06d0*/  HFMA2.MMA R17, -RZ, RZ, 1, 0 ;  /* 0x3c000000ff117435 */ /* 0x000fe200000001ff */
[----:B------:R-:W-:-:S04]  /*06e0*/  LOP3.LUT P0, RZ, R20, 0x3f, RZ, 0xc0, !PT ;  /* 0x0000003f14ff7812 */ /* 0x000fc8000780c0ff */
[----:B------:R-:W-:-:S05]  /*06f0*/  ISETP.LT.AND P0, PT, R13, 0x10, !P0 ;  /* 0x000000100d00780c */ /* 0x000fca0004701270 */
[----:B-1----:R-:W-:Y:S02]  /*0700*/  FFMA R14, R16, R17, 9.9999997473787516356e-06 ;  /* 0x3727c5ac100e7423 */ /* 0x002fe40000000011 */
[----:B------:R-:W1:Y:S04]  /*0710*/  LDC.64 R16, c[0x0][0x248] ;  /* 0x00009200ff107b82 */ /* 0x000e680000000a00 */
[----:B------:R-:W3:Y:S02]  /*0720*/  MUFU.RSQ R14, R14 ;  /* 0x0000000e000e7308 */ /* 0x000ee40000001400 */
[-C--:B---3--:R-:W-:Y:S01]  /*0730*/  FMUL R20, R7, R14.reuse ;  /* 0x0000000e07147220 */ /* 0x088fe20000400000 */
[----:B------:R-:W-:-:S03]  /*0740*/  FMUL R21, R6, R14 ;  /* 0x0000000e06157220 */ /* 0x000fc60000400000 */
[----:B--2---:R-:W-:Y:S01]  /*0750*/  FFMA R6, R2, R20, R4 ;  /* 0x0000001402067223 */ /* 0x004fe20000000004 */
[----:B------:R-:W-:Y:S01]  /*0760*/  FFMA R7, R3, R21, R5 ;  /* 0x0000001503077223 */ /* 0x000fe20000000005 */
[----:B-1----:R-:W-:Y:S01]  /*0770*/  IMAD.WIDE R2, R15, 0x4, R16 ;  /* 0x000000040f027825 */ /* 0x002fe200078e0210 */
[----:B------:R1:W-:Y:S04]  /*0780*/  @!P1 STG.E.64 desc[UR6][R10.64], R20 ;  /* 0x000000140a009986 */ /* 0x0003e8000c101b06 */
[----:B------:R1:W-:Y:S01]  /*0790*/  @!P1 STG.E.64 desc[UR6][R2.64], R6 ;  /* 0x0000000602009986 */ /* 0x0003e2000c101b06 */
[----:B0-----:R-:W-:Y:S01]  /*07a0*/  IMAD.WIDE R4, R13, 0x4, R18 ;  /* 0x000000040d047825 */ /* 0x001fe200078e0212 */
[----:B------:R-:W-:Y:S06]  /*07b0*/  @!P0 EXIT ;  /* 0x000000000000894d */ /* 0x000fec0003800000 */
[----:B-1----:R-:W-:-:S05]  /*07c0*/  FMUL R3, R14, 0.0078125 ;  /* 0x3c0000000e037820 */ /* 0x002fca0000400000 */
[----:B------:R-:W-:Y:S01]  /*07d0*/  STG.E desc[UR6][R4.64], R3 ;  /* 0x0000000304007986 */ /* 0x000fe2000c101906 */
[----:B------:R-:W-:Y:S05]  /*07e0*/  EXIT ;  /* 0x000000000000794d */ /* 0x000fea0003800000 */
.L_x_0:
[----:B------:R-:W-:-:S00]  /*07f0*/  BRA `(.L_x_0) ;  /* 0xfffffffc00fc7947 */ /* 0x000fc0000383ffff */
[----:B------:R-:W-:-:S00]  /*0800*/  NOP ;  /* 0x0000000000007918 */ /* 0x000fc00000000000 */
[----:B------:R-:W-:-:S00]  /*0810*/  NOP ;  /* 0x0000000000007918 */ /* 0x000fc00000000000 */
[----:B------:R-:W-:-:S00]  /*0820*/  NOP ;  /* 0x0000000000007918 */ /* 0x000fc00000000000 */
[----:B------:R-:W-:-:S00]  /*0830*/  NOP ;  /* 0x0000000000007918 */ /* 0x000fc00000000000 */
[----:B------:R-:W-:-:S00]  /*0840*/  NOP ;  /* 0x0000000000007918 */ /* 0x000fc00000000000 */
[----:B------:R-:W-:-:S00]  /*0850*/  NOP ;  /* 0x0000000000007918 */ /* 0x000fc00000000000 */
[----:B------:R-:W-:-:S00]  /*0860*/  NOP ;  /* 0x0000000000007918 */ /* 0x000fc00000000000 */
[----:B------:R-:W-:-:S00]  /*0870*/  NOP ;  /* 0x0000000000007918 */ /* 0x000fc00000000000 */
.L_x_1:


//--------------------- .nv.global.init           --------------------------
	.section	.nv.global.init,"aw",@progbits
.nv.global.init:
	.type		_$_str,@object
	.size		_$_str,(.L_0 - _$_str)
_$_str:
        /*0000*/ 	.byte	0x5f, 0x5f, 0x43, 0x55, 0x44, 0x41, 0x5f, 0x46, 0x54, 0x5a, 0x00
.L_0:


//--------------------- .nv.shared.triton_per_fused_add_native_layer_norm_native_layer_norm_backward_6 --------------------------
	.section	.nv.shared.triton_per_fused_add_native_layer_norm_native_layer_norm_backward_6,"aw",@nobits
	.sectionflags	@""
	.align	16
	.zero		1024


//--------------------- .nv.constant0.triton_per_fused_add_native_layer_norm_native_layer_norm_backward_6 --------------------------
	.section	.nv.constant0.triton_per_fused_add_native_layer_norm_native_layer_norm_backward_6,"a",@progbits
	.sectionflags	@""
	.align	4
.nv.constant0.triton_per_fused_add_native_layer_norm_native_layer_norm_backward_6:
	.zero		608
